//
// Generated by NVIDIA NVVM Compiler
//
// Compiler Build ID: CL-36424714
// Cuda compilation tools, release 13.0, V13.0.88
// Based on NVVM 20.0.0
//

.version 9.0
.target sm_100
.address_size 64

	// .globl	_Z12printIndicesv
.extern .func  (.param .b32 func_retval0) vprintf
(
	.param .b64 vprintf_param_0,
	.param .b64 vprintf_param_1
)
;
.global .align 1 .b8 $str[21] = {66, 108, 111, 99, 107, 32, 37, 100, 44, 32, 84, 104, 114, 101, 97, 100, 32, 37, 100, 10};

.visible .entry _Z12printIndicesv()
{
	.local .align 8 .b8 	__local_depot0[8];
	.reg .b64 	%SP;
	.reg .b64 	%SPL;
	.reg .b32 	%r<5>;
	.reg .b64 	%rd<5>;

	mov.u64 	%SPL, __local_depot0;
	cvta.local.u64 	%SP, %SPL;
	add.u64 	%rd1, %SP, 0;
	add.u64 	%rd2, %SPL, 0;
	mov.u32 	%r1, %tid.x;
	mov.u32 	%r2, %ctaid.x;
	st.local.v2.u32 	[%rd2], {%r2, %r1};
	mov.u64 	%rd3, $str;
	cvta.global.u64 	%rd4, %rd3;
	{ // callseq 0, 0
	.param .b64 param0;
	st.param.b64 	[param0], %rd4;
	.param .b64 param1;
	st.param.b64 	[param1], %rd1;
	.param .b32 retval0;
	call.uni (retval0), 
	vprintf, 
	(
	param0, 
	param1
	);
	ld.param.b32 	%r3, [retval0];
	} // callseq 0
	ret;

}


// ===== COMPILED SASS (sm_100) =====

	.target	sm_100

	.elftype	@"ET_EXEC"


//--------------------- .note.nv.tkinfo           --------------------------
	.section	.note.nv.tkinfo,"",@"SHT_NOTE"
	.sectionflags	@"SHF_NOTE_NV_TKINFO"
	.tkinfo
        /*0018*/ 	.word	0x00000002
        /*0030*/ 	.string	""
        /*0030*/ 	.string	"ptxas"
        /*0030*/ 	.string	"Cuda compilation tools, release 13.0, V13.0.88"
        /*0030*/ 	.string	"Build cuda_13.0.r13.0/compiler.36424714_0"
        /*0030*/ 	.string	"-arch sm_100 -m 64 "



//--------------------- .note.nv.cuinfo           --------------------------
	.section	.note.nv.cuinfo,"",@"SHT_NOTE"
	.sectionflags	@"SHF_NOTE_NV_CUINFO"
        /*0018*/ 	.short	0x0002
        /*001a*/ 	.short	0x0064
        /*001c*/ 	.short	0x0082
	.zero		2


//--------------------- .nv.info                  --------------------------
	.section	.nv.info,"",@"SHT_CUDA_INFO"
	.align	4


	//----- nvinfo : EIATTR_REGCOUNT
	.align		4
        /*0000*/ 	.byte	0x04, 0x2f
        /*0002*/ 	.short	(.L_2 - .L_1)
	.align		4
.L_1:
        /*0004*/ 	.word	index@(_Z12printIndicesv)
        /*0008*/ 	.word	0x00000018


	//----- nvinfo : EIATTR_FRAME_SIZE
	.align		4
.L_2:
        /*000c*/ 	.byte	0x04, 0x11
        /*000e*/ 	.short	(.L_4 - .L_3)
	.align		4
.L_3:
        /*0010*/ 	.word	index@(_Z12printIndicesv)
        /*0014*/ 	.word	0x00000008


	//----- nvinfo : EIATTR_MIN_STACK_SIZE
	.align		4
.L_4:
        /*0018*/ 	.byte	0x04, 0x12
        /*001a*/ 	.short	(.L_6 - .L_5)
	.align		4
.L_5:
        /*001c*/ 	.word	index@(_Z12printIndicesv)
        /*0020*/ 	.word	0x00000008
.L_6:


//--------------------- .nv.compat                --------------------------
	.section	.nv.compat,"",@"SHT_CUDA_COMPAT_INFO"
	.align	4
        /*0000*/ 	.byte	0x02, 0x09, 0x00, 0x00, 0x02, 0x02, 0x01, 0x00, 0x02, 0x05, 0x05, 0x00, 0x03, 0x07, 0x01, 0x01
        /*0010*/ 	.byte	0x02, 0x03, 0x00, 0x00, 0x02, 0x06, 0x01, 0x00, 0x04, 0x0b, 0x08, 0x00, 0x09, 0x00, 0x00, 0x00
        /*0020*/ 	.byte	0x00, 0x00, 0x00, 0x00


//--------------------- .nv.info._Z12printIndicesv --------------------------
	.section	.nv.info._Z12printIndicesv,"",@"SHT_CUDA_INFO"
	.sectionflags	@""
	.align	4


	//----- nvinfo : EIATTR_CUDA_API_VERSION
	.align		4
        /*0000*/ 	.byte	0x04, 0x37
        /*0002*/ 	.short	(.L_8 - .L_7)
.L_7:
        /*0004*/ 	.word	0x00000082


	//----- nvinfo : EIATTR_SPARSE_MMA_MASK
	.align		4
.L_8:
        /*0008*/ 	.byte	0x03, 0x50
        /*000a*/ 	.short	0x0000


	//----- nvinfo : EIATTR_MAXREG_COUNT
	.align		4
        /*000c*/ 	.byte	0x03, 0x1b
        /*000e*/ 	.short	0x00ff


	//----- nvinfo : EIATTR_EXTERNS
	.align		4
        /*0010*/ 	.byte	0x04, 0x0f
        /*0012*/ 	.short	(.L_10 - .L_9)


	//   ....[0]....
	.align		4
.L_9:
        /*0014*/ 	.word	index@(vprintf)


	//----- nvinfo : EIATTR_MERCURY_ISA_VERSION
	.align		4
.L_10:
        /*0018*/ 	.byte	0x03, 0x5f
        /*001a*/ 	.short	0x0101


	//----- nvinfo : EIATTR_VRC_CTA_INIT_COUNT
	.align		4
        /*001c*/ 	.byte	0x02, 0x4a
	.zero		1
	.zero		1


	//----- nvinfo : EIATTR_SYSCALL_OFFSETS
	.align		4
        /*0020*/ 	.byte	0x04, 0x46
        /*0022*/ 	.short	(.L_12 - .L_11)


	//   ....[0]....
.L_11:
        /*0024*/ 	.word	0x000000f0


	//----- nvinfo : EIATTR_EXIT_INSTR_OFFSETS
	.align		4
.L_12:
        /*0028*/ 	.byte	0x04, 0x1c
        /*002a*/ 	.short	(.L_14 - .L_13)


	//   ....[0]....
.L_13:
        /*002c*/ 	.word	0x00000100


	//----- nvinfo : EIATTR_SW_WAR
	.align		4
.L_14:
        /*0030*/ 	.byte	0x04, 0x36
        /*0032*/ 	.short	(.L_16 - .L_15)
.L_15:
        /*0034*/ 	.word	0x00000008
.L_16:


//--------------------- .nv.callgraph             --------------------------
	.section	.nv.callgraph,"",@"SHT_CUDA_CALLGRAPH"
	.align	4
	.sectionentsize	8
	.align		4
        /*0000*/ 	.word	0x00000000
	.align		4
        /*0004*/ 	.word	0xffffffff
	.align		4
        /*0008*/ 	.word	index@(_Z12printIndicesv)
	.align		4
        /*000c*/ 	.word	index@(vprintf)
	.align		4
        /*0010*/ 	.word	0x00000000
	.align		4
        /*0014*/ 	.word	0xfffffffe
	.align		4
        /*0018*/ 	.word	0x00000000
	.align		4
        /*001c*/ 	.word	0xfffffffd
	.align		4
        /*0020*/ 	.word	0x00000000
	.align		4
        /*0024*/ 	.word	0xfffffffc


//--------------------- .nv.constant4             --------------------------
	.section	.nv.constant4,"a",@progbits
	.align	8
	.align		8
.nv.constant4:
        /*0000*/ 	.dword	vprintf
	.align		8
        /*0008*/ 	.dword	$str


//--------------------- .text._Z12printIndicesv   --------------------------
	.section	.text._Z12printIndicesv,"ax",@progbits
	.align	128
        .global         _Z12printIndicesv
        .type           _Z12printIndicesv,@function
        .size           _Z12printIndicesv,(.L_x_2 - _Z12printIndicesv)
        .other          _Z12printIndicesv,@"STO_CUDA_ENTRY STV_DEFAULT"
_Z12printIndicesv:
.text._Z12printIndicesv:
[----:B------:R-:W0:Y:S01]  /*0000*/  LDC R1, c[0x0][0x37c] ;  /* 0x0000df00ff017b82 */ /* 0x000e220000000800 */
[----:B------:R-:W1:Y:S01]  /*0010*/  S2R R9, SR_TID.X ;  /* 0x0000000000097919 */ /* 0x000e620000002100 */
[----:B0-----:R-:W-:Y:S01]  /*0020*/  VIADD R1, R1, 0xfffffff8 ;  /* 0xfffffff801017836 */ /* 0x001fe20000000000 */
[----:B------:R-:W-:Y:S01]  /*0030*/  MOV R0, 0x0 ;  /* 0x0000000000007802 */ /* 0x000fe20000000f00 */
[----:B------:R-:W0:Y:S01]  /*0040*/  LDCU UR4, c[0x0][0x2f8] ;  /* 0x00005f00ff0477ac */ /* 0x000e220008000800 */
[----:B------:R-:W1:Y:S03]  /*0050*/  S2R R8, SR_CTAID.X ;  /* 0x0000000000087919 */ /* 0x000e660000002500 */
[----:B------:R2:W3:Y:S01]  /*0060*/  LDC.64 R2, c[0x4][R0] ;  /* 0x0100000000027b82 */ /* 0x0004e20000000a00 */
[----:B------:R-:W4:Y:S01]  /*0070*/  LDCU.64 UR6, c[0x4][0x8] ;  /* 0x01000100ff0677ac */ /* 0x000f220008000a00 */
[----:B------:R-:W5:Y:S01]  /*0080*/  LDCU UR5, c[0x0][0x2fc] ;  /* 0x00005f80ff0577ac */ /* 0x000f620008000800 */
[----:B0-----:R-:W-:Y:S01]  /*0090*/  IADD3 R6, P0, PT, R1, UR4, RZ ;  /* 0x0000000401067c10 */ /* 0x001fe2000ff1e0ff */
[----:B----4-:R-:W-:Y:S01]  /*00a0*/  IMAD.U32 R4, RZ, RZ, UR6 ;  /* 0x00000006ff047e24 */ /* 0x010fe2000f8e00ff */
[----:B------:R-:W-:-:S03]  /*00b0*/  MOV R5, UR7 ;  /* 0x0000000700057c02 */ /* 0x000fc60008000f00 */
[----:B-----5:R-:W-:Y:S01]  /*00c0*/  IMAD.X R7, RZ, RZ, UR5, P0 ;  /* 0x00000005ff077e24 */ /* 0x020fe200080e06ff */
[----:B-1----:R2:W-:Y:S07]  /*00d0*/  STL.64 [R1], R8 ;  /* 0x0000000801007387 */ /* 0x0025ee0000100a00 */
[----:B------:R-:W-:-:S07]  /*00e0*/  LEPC R20, `(.L_x_0) ;  /* 0x000000001014794e */ /* 0x000fce0000000000 */
[----:B--23--:R-:W-:Y:S05]  /*00f0*/  CALL.ABS.NOINC R2 ;  /* 0x0000000002007343 */ /* 0x00cfea0003c00000 */
.L_x_0:
[----:B------:R-:W-:Y:S05]  /*0100*/  EXIT ;  /* 0x000000000000794d */ /* 0x000fea0003800000 */
.L_x_1:
[----:B------:R-:W-:-:S00]  /*0110*/  BRA `(.L_x_1) ;  /* 0xfffffffc00fc7947 */ /* 0x000fc0000383ffff */
[----:B------:R-:W-:-:S00]  /*0120*/  NOP ;  /* 0x0000000000007918 */ /* 0x000fc00000000000 */
        /* <DEDUP_REMOVED lines=13> */
.L_x_2:


//--------------------- .nv.global.init           --------------------------
	.section	.nv.global.init,"aw",@progbits
.nv.global.init:
	.type		$str,@object
	.size		$str,(.L_0 - $str)
$str:
        /*0000*/ 	.byte	0x42, 0x6c, 0x6f, 0x63, 0x6b, 0x20, 0x25, 0x64, 0x2c, 0x20, 0x54, 0x68, 0x72, 0x65, 0x61, 0x64
        /*0010*/ 	.byte	0x20, 0x25, 0x64, 0x0a, 0x00
.L_0:


//--------------------- .nv.shared.reserved.0     --------------------------
	.section	.nv.shared.reserved.0,"aw",@nobits
	.weak		__nv_reservedSMEM_offset_0_alias
	.size		__nv_reservedSMEM_offset_0_alias, 0, 64
	.other		__nv_reservedSMEM_offset_0_alias,@"STO_CUDA_RESERVED_SHARED STV_DEFAULT"
__nv_reservedSMEM_offset_0_alias:
	.zero		0
	.zero		64


//--------------------- .nv.constant0._Z12printIndicesv --------------------------
	.section	.nv.constant0._Z12printIndicesv,"a",@progbits
	.sectionflags	@""
	.align	4
.nv.constant0._Z12printIndicesv:
	.zero		896


//--------------------- SYMBOLS --------------------------

	.type		.nv.reservedSmem.offset0,@object
	.size		.nv.reservedSmem.offset0,0x4
	.type		vprintf,@function
